//
// Generated by NVIDIA NVVM Compiler
//
// Compiler Build ID: CL-36424714
// Cuda compilation tools, release 13.0, V13.0.88
// Based on NVVM 20.0.0
//

.version 9.0
.target sm_100
.address_size 64

	// .globl	_Z22reduce_use_idle_threadPfS_i
// _ZZ22reduce_use_idle_threadPfS_iE6shared has been demoted

.visible .entry _Z22reduce_use_idle_threadPfS_i(
	.param .u64 .ptr .align 1 _Z22reduce_use_idle_threadPfS_i_param_0,
	.param .u64 .ptr .align 1 _Z22reduce_use_idle_threadPfS_i_param_1,
	.param .u32 _Z22reduce_use_idle_threadPfS_i_param_2
)
{
	.reg .pred 	%p<5>;
	.reg .b32 	%r<16>;
	.reg .b32 	%f<8>;
	.reg .b64 	%rd<11>;
	// demoted variable
	.shared .align 4 .b8 _ZZ22reduce_use_idle_threadPfS_iE6shared[1024];
	ld.param.u64 	%rd2, [_Z22reduce_use_idle_threadPfS_i_param_0];
	ld.param.u64 	%rd1, [_Z22reduce_use_idle_threadPfS_i_param_1];
	cvta.to.global.u64 	%rd3, %rd2;
	mov.u32 	%r1, %tid.x;
	mov.u32 	%r2, %ctaid.x;
	mov.u32 	%r15, %ntid.x;
	mul.lo.s32 	%r7, %r15, %r2;
	shl.b32 	%r8, %r7, 1;
	mul.wide.u32 	%rd4, %r1, 4;
	add.s64 	%rd5, %rd3, %rd4;
	ld.global.f32 	%f1, [%rd5];
	add.s32 	%r9, %r15, %r1;
	add.s32 	%r10, %r9, %r8;
	mul.wide.u32 	%rd6, %r10, 4;
	add.s64 	%rd7, %rd3, %rd6;
	ld.global.f32 	%f2, [%rd7];
	add.f32 	%f3, %f1, %f2;
	shl.b32 	%r11, %r1, 2;
	mov.u32 	%r12, _ZZ22reduce_use_idle_threadPfS_iE6shared;
	add.s32 	%r4, %r12, %r11;
	st.shared.f32 	[%r4], %f3;
	bar.sync 	0;
	setp.lt.u32 	%p1, %r15, 2;
	@%p1 bra 	$L__BB0_4;
$L__BB0_1:
	shr.u32 	%r6, %r15, 1;
	setp.ge.u32 	%p2, %r1, %r6;
	@%p2 bra 	$L__BB0_3;
	shl.b32 	%r13, %r6, 2;
	add.s32 	%r14, %r4, %r13;
	ld.shared.f32 	%f4, [%r14];
	ld.shared.f32 	%f5, [%r4];
	add.f32 	%f6, %f4, %f5;
	st.shared.f32 	[%r4], %f6;
$L__BB0_3:
	bar.sync 	0;
	setp.gt.u32 	%p3, %r15, 3;
	mov.u32 	%r15, %r6;
	@%p3 bra 	$L__BB0_1;
$L__BB0_4:
	setp.ne.s32 	%p4, %r1, 0;
	@%p4 bra 	$L__BB0_6;
	ld.shared.f32 	%f7, [_ZZ22reduce_use_idle_threadPfS_iE6shared];
	cvta.to.global.u64 	%rd8, %rd1;
	mul.wide.u32 	%rd9, %r2, 4;
	add.s64 	%rd10, %rd8, %rd9;
	st.global.f32 	[%rd10], %f7;
$L__BB0_6:
	ret;

}


// ===== COMPILED SASS (sm_100) =====

	.target	sm_100

	.elftype	@"ET_EXEC"


//--------------------- .note.nv.tkinfo           --------------------------
	.section	.note.nv.tkinfo,"",@"SHT_NOTE"
	.sectionflags	@"SHF_NOTE_NV_TKINFO"
	.tkinfo
        /*0018*/ 	.word	0x00000002
        /*0030*/ 	.string	""
        /*0030*/ 	.string	"ptxas"
        /*0030*/ 	.string	"Cuda compilation tools, release 13.0, V13.0.88"
        /*0030*/ 	.string	"Build cuda_13.0.r13.0/compiler.36424714_0"
        /*0030*/ 	.string	"-arch sm_100 -m 64 "



//--------------------- .note.nv.cuinfo           --------------------------
	.section	.note.nv.cuinfo,"",@"SHT_NOTE"
	.sectionflags	@"SHF_NOTE_NV_CUINFO"
        /*0018*/ 	.short	0x0002
        /*001a*/ 	.short	0x0064
        /*001c*/ 	.short	0x0082
	.zero		2


//--------------------- .nv.info                  --------------------------
	.section	.nv.info,"",@"SHT_CUDA_INFO"
	.align	4


	//----- nvinfo : EIATTR_REGCOUNT
	.align		4
        /*0000*/ 	.byte	0x04, 0x2f
        /*0002*/ 	.short	(.L_1 - .L_0)
	.align		4
.L_0:
        /*0004*/ 	.word	index@(_Z22reduce_use_idle_threadPfS_i)
        /*0008*/ 	.word	0x0000000e


	//----- nvinfo : EIATTR_FRAME_SIZE
	.align		4
.L_1:
        /*000c*/ 	.byte	0x04, 0x11
        /*000e*/ 	.short	(.L_3 - .L_2)
	.align		4
.L_2:
        /*0010*/ 	.word	index@(_Z22reduce_use_idle_threadPfS_i)
        /*0014*/ 	.word	0x00000000


	//----- nvinfo : EIATTR_MIN_STACK_SIZE
	.align		4
.L_3:
        /*0018*/ 	.byte	0x04, 0x12
        /*001a*/ 	.short	(.L_5 - .L_4)
	.align		4
.L_4:
        /*001c*/ 	.word	index@(_Z22reduce_use_idle_threadPfS_i)
        /*0020*/ 	.word	0x00000000
.L_5:


//--------------------- .nv.compat                --------------------------
	.section	.nv.compat,"",@"SHT_CUDA_COMPAT_INFO"
	.align	4
        /*0000*/ 	.byte	0x02, 0x09, 0x00, 0x00, 0x02, 0x02, 0x01, 0x00, 0x02, 0x05, 0x05, 0x00, 0x03, 0x07, 0x01, 0x01
        /*0010*/ 	.byte	0x02, 0x03, 0x00, 0x00, 0x02, 0x06, 0x01, 0x00, 0x04, 0x0b, 0x08, 0x00, 0x09, 0x00, 0x00, 0x00
        /*0020*/ 	.byte	0x00, 0x00, 0x00, 0x00


//--------------------- .nv.info._Z22reduce_use_idle_threadPfS_i --------------------------
	.section	.nv.info._Z22reduce_use_idle_threadPfS_i,"",@"SHT_CUDA_INFO"
	.sectionflags	@""
	.align	4


	//----- nvinfo : EIATTR_CUDA_API_VERSION
	.align		4
        /*0000*/ 	.byte	0x04, 0x37
        /*0002*/ 	.short	(.L_7 - .L_6)
.L_6:
        /*0004*/ 	.word	0x00000082


	//----- nvinfo : EIATTR_KPARAM_INFO
	.align		4
.L_7:
        /*0008*/ 	.byte	0x04, 0x17
        /*000a*/ 	.short	(.L_9 - .L_8)
.L_8:
        /*000c*/ 	.word	0x00000000
        /*0010*/ 	.short	0x0002
        /*0012*/ 	.short	0x0010
        /*0014*/ 	.byte	0x00, 0xf0, 0x11, 0x00


	//----- nvinfo : EIATTR_KPARAM_INFO
	.align		4
.L_9:
        /*0018*/ 	.byte	0x04, 0x17
        /*001a*/ 	.short	(.L_11 - .L_10)
.L_10:
        /*001c*/ 	.word	0x00000000
        /*0020*/ 	.short	0x0001
        /*0022*/ 	.short	0x0008
        /*0024*/ 	.byte	0x00, 0xf5, 0x21, 0x00


	//----- nvinfo : EIATTR_KPARAM_INFO
	.align		4
.L_11:
        /*0028*/ 	.byte	0x04, 0x17
        /*002a*/ 	.short	(.L_13 - .L_12)
.L_12:
        /*002c*/ 	.word	0x00000000
        /*0030*/ 	.short	0x0000
        /*0032*/ 	.short	0x0000
        /*0034*/ 	.byte	0x00, 0xf5, 0x21, 0x00


	//----- nvinfo : EIATTR_SPARSE_MMA_MASK
	.align		4
.L_13:
        /*0038*/ 	.byte	0x03, 0x50
        /*003a*/ 	.short	0x0000


	//----- nvinfo : EIATTR_MAXREG_COUNT
	.align		4
        /*003c*/ 	.byte	0x03, 0x1b
        /*003e*/ 	.short	0x00ff


	//----- nvinfo : EIATTR_NUM_BARRIERS
	.align		4
        /*0040*/ 	.byte	0x02, 0x4c
        /*0042*/ 	.byte	0x01
	.zero		1


	//----- nvinfo : EIATTR_MERCURY_ISA_VERSION
	.align		4
        /*0044*/ 	.byte	0x03, 0x5f
        /*0046*/ 	.short	0x0101


	//----- nvinfo : EIATTR_VRC_CTA_INIT_COUNT
	.align		4
        /*0048*/ 	.byte	0x02, 0x4a
	.zero		1
	.zero		1


	//----- nvinfo : EIATTR_EXIT_INSTR_OFFSETS
	.align		4
        /*004c*/ 	.byte	0x04, 0x1c
        /*004e*/ 	.short	(.L_15 - .L_14)


	//   ....[0]....
.L_14:
        /*0050*/ 	.word	0x00000230


	//   ....[1]....
        /*0054*/ 	.word	0x000002b0


	//----- nvinfo : EIATTR_CBANK_PARAM_SIZE
	.align		4
.L_15:
        /*0058*/ 	.byte	0x03, 0x19
        /*005a*/ 	.short	0x0014


	//----- nvinfo : EIATTR_PARAM_CBANK
	.align		4
        /*005c*/ 	.byte	0x04, 0x0a
        /*005e*/ 	.short	(.L_17 - .L_16)
	.align		4
.L_16:
        /*0060*/ 	.word	index@(.nv.constant0._Z22reduce_use_idle_threadPfS_i)
        /*0064*/ 	.short	0x0380
        /*0066*/ 	.short	0x0014


	//----- nvinfo : EIATTR_SW_WAR
	.align		4
.L_17:
        /*0068*/ 	.byte	0x04, 0x36
        /*006a*/ 	.short	(.L_19 - .L_18)
.L_18:
        /*006c*/ 	.word	0x00000008
.L_19:


//--------------------- .nv.callgraph             --------------------------
	.section	.nv.callgraph,"",@"SHT_CUDA_CALLGRAPH"
	.align	4
	.sectionentsize	8
	.align		4
        /*0000*/ 	.word	0x00000000
	.align		4
        /*0004*/ 	.word	0xffffffff
	.align		4
        /*0008*/ 	.word	0x00000000
	.align		4
        /*000c*/ 	.word	0xfffffffe
	.align		4
        /*0010*/ 	.word	0x00000000
	.align		4
        /*0014*/ 	.word	0xfffffffd
	.align		4
        /*0018*/ 	.word	0x00000000
	.align		4
        /*001c*/ 	.word	0xfffffffc


//--------------------- .text._Z22reduce_use_idle_threadPfS_i --------------------------
	.section	.text._Z22reduce_use_idle_threadPfS_i,"ax",@progbits
	.align	128
        .global         _Z22reduce_use_idle_threadPfS_i
        .type           _Z22reduce_use_idle_threadPfS_i,@function
        .size           _Z22reduce_use_idle_threadPfS_i,(.L_x_3 - _Z22reduce_use_idle_threadPfS_i)
        .other          _Z22reduce_use_idle_threadPfS_i,@"STO_CUDA_ENTRY STV_DEFAULT"
_Z22reduce_use_idle_threadPfS_i:
.text._Z22reduce_use_idle_threadPfS_i:
[----:B------:R-:W-:Y:S01]  /*0000*/  LDC R1, c[0x0][0x37c] ;  /* 0x0000df00ff017b82 */ /* 0x000fe20000000800 */
[----:B------:R-:W0:Y:S01]  /*0010*/  S2R R11, SR_CTAID.X ;  /* 0x00000000000b7919 */ /* 0x000e220000002500 */
[----:B------:R-:W0:Y:S06]  /*0020*/  LDCU UR8, c[0x0][0x360] ;  /* 0x00006c00ff0877ac */ /* 0x000e2c0008000800 */
[----:B------:R-:W1:Y:S01]  /*0030*/  LDC.64 R4, c[0x0][0x380] ;  /* 0x0000e000ff047b82 */ /* 0x000e620000000a00 */
[----:B------:R-:W2:Y:S01]  /*0040*/  S2R R9, SR_TID.X ;  /* 0x0000000000097919 */ /* 0x000ea20000002100 */
[----:B------:R-:W3:Y:S01]  /*0050*/  LDCU.64 UR6, c[0x0][0x358] ;  /* 0x00006b00ff0677ac */ /* 0x000ee20008000a00 */
[----:B0-----:R-:W-:Y:S01]  /*0060*/  IMAD R0, R11, UR8, RZ ;  /* 0x000000080b007c24 */ /* 0x001fe2000f8e02ff */
[----:B--2---:R-:W-:-:S04]  /*0070*/  IADD3 R3, PT, PT, R9, UR8, RZ ;  /* 0x0000000809037c10 */ /* 0x004fc8000fffe0ff */
[----:B------:R-:W-:Y:S01]  /*0080*/  LEA R7, R0, R3, 0x1 ;  /* 0x0000000300077211 */ /* 0x000fe200078e08ff */
[----:B-1----:R-:W-:-:S04]  /*0090*/  IMAD.WIDE.U32 R2, R9, 0x4, R4 ;  /* 0x0000000409027825 */ /* 0x002fc800078e0004 */
[----:B------:R-:W-:Y:S02]  /*00a0*/  IMAD.WIDE.U32 R4, R7, 0x4, R4 ;  /* 0x0000000407047825 */ /* 0x000fe400078e0004 */
[----:B---3--:R-:W2:Y:S04]  /*00b0*/  LDG.E R2, desc[UR6][R2.64] ;  /* 0x0000000602027981 */ /* 0x008ea8000c1e1900 */
[----:B------:R-:W2:Y:S01]  /*00c0*/  LDG.E R5, desc[UR6][R4.64] ;  /* 0x0000000604057981 */ /* 0x000ea2000c1e1900 */
[----:B------:R-:W0:Y:S01]  /*00d0*/  S2UR UR5, SR_CgaCtaId ;  /* 0x00000000000579c3 */ /* 0x000e220000008800 */
[----:B------:R-:W-:Y:S01]  /*00e0*/  UMOV UR4, 0x400 ;  /* 0x0000040000047882 */ /* 0x000fe20000000000 */
[----:B------:R-:W-:Y:S01]  /*00f0*/  UISETP.GE.U32.AND UP0, UPT, UR8, 0x2, UPT ;  /* 0x000000020800788c */ /* 0x000fe2000bf06070 */
[----:B------:R-:W-:Y:S01]  /*0100*/  ISETP.NE.AND P0, PT, R9, RZ, PT ;  /* 0x000000ff0900720c */ /* 0x000fe20003f05270 */
[----:B0-----:R-:W-:-:S06]  /*0110*/  ULEA UR4, UR5, UR4, 0x18 ;  /* 0x0000000405047291 */ /* 0x001fcc000f8ec0ff */
[----:B------:R-:W-:Y:S01]  /*0120*/  LEA R7, R9, UR4, 0x2 ;  /* 0x0000000409077c11 */ /* 0x000fe2000f8e10ff */
[----:B--2---:R-:W-:-:S05]  /*0130*/  FADD R0, R2, R5 ;  /* 0x0000000502007221 */ /* 0x004fca0000000000 */
[----:B------:R0:W-:Y:S01]  /*0140*/  STS [R7], R0 ;  /* 0x0000000007007388 */ /* 0x0001e20000000800 */
[----:B------:R-:W-:Y:S06]  /*0150*/  BAR.SYNC.DEFER_BLOCKING 0x0 ;  /* 0x0000000000007b1d */ /* 0x000fec0000010000 */
[----:B------:R-:W-:Y:S05]  /*0160*/  BRA.U !UP0, `(.L_x_0) ;  /* 0x0000000108307547 */ /* 0x000fea000b800000 */
[----:B0-----:R-:W-:-:S07]  /*0170*/  IMAD.U32 R0, RZ, RZ, UR8 ;  /* 0x00000008ff007e24 */ /* 0x001fce000f8e00ff */
.L_x_1:
[----:B------:R-:W-:-:S04]  /*0180*/  SHF.R.U32.HI R6, RZ, 0x1, R0 ;  /* 0x00000001ff067819 */ /* 0x000fc80000011600 */
[----:B------:R-:W-:-:S13]  /*0190*/  ISETP.GE.U32.AND P1, PT, R9, R6, PT ;  /* 0x000000060900720c */ /* 0x000fda0003f26070 */
[----:B------:R-:W-:Y:S01]  /*01a0*/  @!P1 LEA R2, R6, R7, 0x2 ;  /* 0x0000000706029211 */ /* 0x000fe200078e10ff */
[----:B------:R-:W-:Y:S05]  /*01b0*/  @!P1 LDS R3, [R7] ;  /* 0x0000000007039984 */ /* 0x000fea0000000800 */
[----:B------:R-:W0:Y:S02]  /*01c0*/  @!P1 LDS R2, [R2] ;  /* 0x0000000002029984 */ /* 0x000e240000000800 */
[----:B0-----:R-:W-:-:S05]  /*01d0*/  @!P1 FADD R4, R2, R3 ;  /* 0x0000000302049221 */ /* 0x001fca0000000000 */
[----:B------:R1:W-:Y:S01]  /*01e0*/  @!P1 STS [R7], R4 ;  /* 0x0000000407009388 */ /* 0x0003e20000000800 */
[----:B------:R-:W-:Y:S01]  /*01f0*/  BAR.SYNC.DEFER_BLOCKING 0x0 ;  /* 0x0000000000007b1d */ /* 0x000fe20000010000 */
[----:B------:R-:W-:Y:S01]  /*0200*/  ISETP.GT.U32.AND P1, PT, R0, 0x3, PT ;  /* 0x000000030000780c */ /* 0x000fe20003f24070 */
[----:B------:R-:W-:-:S12]  /*0210*/  IMAD.MOV.U32 R0, RZ, RZ, R6 ;  /* 0x000000ffff007224 */ /* 0x000fd800078e0006 */
[----:B-1----:R-:W-:Y:S05]  /*0220*/  @P1 BRA `(.L_x_1) ;  /* 0xfffffffc00d41947 */ /* 0x002fea000383ffff */
.L_x_0:
[----:B------:R-:W-:Y:S05]  /*0230*/  @P0 EXIT ;  /* 0x000000000000094d */ /* 0x000fea0003800000 */
[----:B------:R-:W1:Y:S01]  /*0240*/  S2UR UR5, SR_CgaCtaId ;  /* 0x00000000000579c3 */ /* 0x000e620000008800 */
[----:B------:R-:W-:-:S07]  /*0250*/  UMOV UR4, 0x400 ;  /* 0x0000040000047882 */ /* 0x000fce0000000000 */
[----:B------:R-:W2:Y:S01]  /*0260*/  LDC.64 R2, c[0x0][0x388] ;  /* 0x0000e200ff027b82 */ /* 0x000ea20000000a00 */
[----:B-1----:R-:W-:Y:S01]  /*0270*/  ULEA UR4, UR5, UR4, 0x18 ;  /* 0x0000000405047291 */ /* 0x002fe2000f8ec0ff */
[----:B--2---:R-:W-:-:S08]  /*0280*/  IMAD.WIDE.U32 R2, R11, 0x4, R2 ;  /* 0x000000040b027825 */ /* 0x004fd000078e0002 */
[----:B------:R-:W1:Y:S04]  /*0290*/  LDS R5, [UR4] ;  /* 0x00000004ff057984 */ /* 0x000e680008000800 */
[----:B-1----:R-:W-:Y:S01]  /*02a0*/  STG.E desc[UR6][R2.64], R5 ;  /* 0x0000000502007986 */ /* 0x002fe2000c101906 */
[----:B------:R-:W-:Y:S05]  /*02b0*/  EXIT ;  /* 0x000000000000794d */ /* 0x000fea0003800000 */
.L_x_2:
[----:B------:R-:W-:-:S00]  /*02c0*/  BRA `(.L_x_2) ;  /* 0xfffffffc00fc7947 */ /* 0x000fc0000383ffff */
[----:B------:R-:W-:-:S00]  /*02d0*/  NOP ;  /* 0x0000000000007918 */ /* 0x000fc00000000000 */
        /* <DEDUP_REMOVED lines=10> */
.L_x_3:


//--------------------- .nv.shared._Z22reduce_use_idle_threadPfS_i --------------------------
	.section	.nv.shared._Z22reduce_use_idle_threadPfS_i,"aw",@nobits
	.sectionflags	@""
	.align	4
.nv.shared._Z22reduce_use_idle_threadPfS_i:
	.zero		2048


//--------------------- .nv.shared.reserved.0     --------------------------
	.section	.nv.shared.reserved.0,"aw",@nobits
	.weak		__nv_reservedSMEM_offset_0_alias
	.size		__nv_reservedSMEM_offset_0_alias, 0, 64
	.other		__nv_reservedSMEM_offset_0_alias,@"STO_CUDA_RESERVED_SHARED STV_DEFAULT"
__nv_reservedSMEM_offset_0_alias:
	.zero		0
	.zero		64


//--------------------- .nv.constant0._Z22reduce_use_idle_threadPfS_i --------------------------
	.section	.nv.constant0._Z22reduce_use_idle_threadPfS_i,"a",@progbits
	.sectionflags	@""
	.align	4
.nv.constant0._Z22reduce_use_idle_threadPfS_i:
	.zero		916


//--------------------- SYMBOLS --------------------------

	.type		.nv.reservedSmem.offset0,@object
	.size		.nv.reservedSmem.offset0,0x4
	.type		.nv.reservedSmem.cap,@object
	.size		.nv.reservedSmem.cap,0x4
